//
// Generated by NVIDIA NVVM Compiler
//
// Compiler Build ID: CL-36424714
// Cuda compilation tools, release 13.0, V13.0.88
// Based on NVVM 20.0.0
//

.version 9.0
.target sm_100
.address_size 64

	// .globl	_Z3addPiS_S_

.visible .entry _Z3addPiS_S_(
	.param .u64 .ptr .align 1 _Z3addPiS_S__param_0,
	.param .u64 .ptr .align 1 _Z3addPiS_S__param_1,
	.param .u64 .ptr .align 1 _Z3addPiS_S__param_2
)
{
	.reg .pred 	%p<3>;
	.reg .b32 	%r<13>;
	.reg .b64 	%rd<11>;

	ld.param.u64 	%rd4, [_Z3addPiS_S__param_0];
	ld.param.u64 	%rd5, [_Z3addPiS_S__param_1];
	ld.param.u64 	%rd6, [_Z3addPiS_S__param_2];
	mov.u32 	%r6, %tid.x;
	mov.u32 	%r7, %ctaid.x;
	mov.u32 	%r1, %ntid.x;
	mad.lo.s32 	%r12, %r7, %r1, %r6;
	setp.gt.s32 	%p1, %r12, 1048575;
	@%p1 bra 	$L__BB0_3;
	mov.u32 	%r8, %nctaid.x;
	mul.lo.s32 	%r3, %r1, %r8;
	cvta.to.global.u64 	%rd1, %rd4;
	cvta.to.global.u64 	%rd2, %rd5;
	cvta.to.global.u64 	%rd3, %rd6;
$L__BB0_2:
	mul.wide.s32 	%rd7, %r12, 4;
	add.s64 	%rd8, %rd1, %rd7;
	ld.global.u32 	%r9, [%rd8];
	add.s64 	%rd9, %rd2, %rd7;
	ld.global.u32 	%r10, [%rd9];
	add.s32 	%r11, %r10, %r9;
	add.s64 	%rd10, %rd3, %rd7;
	st.global.u32 	[%rd10], %r11;
	add.s32 	%r12, %r12, %r3;
	setp.lt.s32 	%p2, %r12, 1048576;
	@%p2 bra 	$L__BB0_2;
$L__BB0_3:
	ret;

}


// ===== COMPILED SASS (sm_100) =====

	.target	sm_100

	.elftype	@"ET_EXEC"


//--------------------- .note.nv.tkinfo           --------------------------
	.section	.note.nv.tkinfo,"",@"SHT_NOTE"
	.sectionflags	@"SHF_NOTE_NV_TKINFO"
	.tkinfo
        /*0018*/ 	.word	0x00000002
        /*0030*/ 	.string	""
        /*0030*/ 	.string	"ptxas"
        /*0030*/ 	.string	"Cuda compilation tools, release 13.0, V13.0.88"
        /*0030*/ 	.string	"Build cuda_13.0.r13.0/compiler.36424714_0"
        /*0030*/ 	.string	"-arch sm_100 -m 64 "



//--------------------- .note.nv.cuinfo           --------------------------
	.section	.note.nv.cuinfo,"",@"SHT_NOTE"
	.sectionflags	@"SHF_NOTE_NV_CUINFO"
        /*0018*/ 	.short	0x0002
        /*001a*/ 	.short	0x0064
        /*001c*/ 	.short	0x0082
	.zero		2


//--------------------- .nv.info                  --------------------------
	.section	.nv.info,"",@"SHT_CUDA_INFO"
	.align	4


	//----- nvinfo : EIATTR_REGCOUNT
	.align		4
        /*0000*/ 	.byte	0x04, 0x2f
        /*0002*/ 	.short	(.L_1 - .L_0)
	.align		4
.L_0:
        /*0004*/ 	.word	index@(_Z3addPiS_S_)
        /*0008*/ 	.word	0x00000014


	//----- nvinfo : EIATTR_FRAME_SIZE
	.align		4
.L_1:
        /*000c*/ 	.byte	0x04, 0x11
        /*000e*/ 	.short	(.L_3 - .L_2)
	.align		4
.L_2:
        /*0010*/ 	.word	index@(_Z3addPiS_S_)
        /*0014*/ 	.word	0x00000000


	//----- nvinfo : EIATTR_MIN_STACK_SIZE
	.align		4
.L_3:
        /*0018*/ 	.byte	0x04, 0x12
        /*001a*/ 	.short	(.L_5 - .L_4)
	.align		4
.L_4:
        /*001c*/ 	.word	index@(_Z3addPiS_S_)
        /*0020*/ 	.word	0x00000000
.L_5:


//--------------------- .nv.compat                --------------------------
	.section	.nv.compat,"",@"SHT_CUDA_COMPAT_INFO"
	.align	4
        /*0000*/ 	.byte	0x02, 0x09, 0x00, 0x00, 0x02, 0x02, 0x01, 0x00, 0x02, 0x05, 0x05, 0x00, 0x03, 0x07, 0x01, 0x01
        /*0010*/ 	.byte	0x02, 0x03, 0x00, 0x00, 0x02, 0x06, 0x01, 0x00, 0x04, 0x0b, 0x08, 0x00, 0x09, 0x00, 0x00, 0x00
        /*0020*/ 	.byte	0x00, 0x00, 0x00, 0x00


//--------------------- .nv.info._Z3addPiS_S_     --------------------------
	.section	.nv.info._Z3addPiS_S_,"",@"SHT_CUDA_INFO"
	.sectionflags	@""
	.align	4


	//----- nvinfo : EIATTR_CUDA_API_VERSION
	.align		4
        /*0000*/ 	.byte	0x04, 0x37
        /*0002*/ 	.short	(.L_7 - .L_6)
.L_6:
        /*0004*/ 	.word	0x00000082


	//----- nvinfo : EIATTR_KPARAM_INFO
	.align		4
.L_7:
        /*0008*/ 	.byte	0x04, 0x17
        /*000a*/ 	.short	(.L_9 - .L_8)
.L_8:
        /*000c*/ 	.word	0x00000000
        /*0010*/ 	.short	0x0002
        /*0012*/ 	.short	0x0010
        /*0014*/ 	.byte	0x00, 0xf5, 0x21, 0x00


	//----- nvinfo : EIATTR_KPARAM_INFO
	.align		4
.L_9:
        /*0018*/ 	.byte	0x04, 0x17
        /*001a*/ 	.short	(.L_11 - .L_10)
.L_10:
        /*001c*/ 	.word	0x00000000
        /*0020*/ 	.short	0x0001
        /*0022*/ 	.short	0x0008
        /*0024*/ 	.byte	0x00, 0xf5, 0x21, 0x00


	//----- nvinfo : EIATTR_KPARAM_INFO
	.align		4
.L_11:
        /*0028*/ 	.byte	0x04, 0x17
        /*002a*/ 	.short	(.L_13 - .L_12)
.L_12:
        /*002c*/ 	.word	0x00000000
        /*0030*/ 	.short	0x0000
        /*0032*/ 	.short	0x0000
        /*0034*/ 	.byte	0x00, 0xf5, 0x21, 0x00


	//----- nvinfo : EIATTR_SPARSE_MMA_MASK
	.align		4
.L_13:
        /*0038*/ 	.byte	0x03, 0x50
        /*003a*/ 	.short	0x0000


	//----- nvinfo : EIATTR_MAXREG_COUNT
	.align		4
        /*003c*/ 	.byte	0x03, 0x1b
        /*003e*/ 	.short	0x00ff


	//----- nvinfo : EIATTR_MERCURY_ISA_VERSION
	.align		4
        /*0040*/ 	.byte	0x03, 0x5f
        /*0042*/ 	.short	0x0101


	//----- nvinfo : EIATTR_VRC_CTA_INIT_COUNT
	.align		4
        /*0044*/ 	.byte	0x02, 0x4a
	.zero		1
	.zero		1


	//----- nvinfo : EIATTR_EXIT_INSTR_OFFSETS
	.align		4
        /*0048*/ 	.byte	0x04, 0x1c
        /*004a*/ 	.short	(.L_15 - .L_14)


	//   ....[0]....
.L_14:
        /*004c*/ 	.word	0x00000060


	//   ....[1]....
        /*0050*/ 	.word	0x00000170


	//----- nvinfo : EIATTR_CRS_STACK_SIZE
	.align		4
.L_15:
        /*0054*/ 	.byte	0x04, 0x1e
        /*0056*/ 	.short	(.L_17 - .L_16)
.L_16:
        /*0058*/ 	.word	0x00000000


	//----- nvinfo : EIATTR_CBANK_PARAM_SIZE
	.align		4
.L_17:
        /*005c*/ 	.byte	0x03, 0x19
        /*005e*/ 	.short	0x0018


	//----- nvinfo : EIATTR_PARAM_CBANK
	.align		4
        /*0060*/ 	.byte	0x04, 0x0a
        /*0062*/ 	.short	(.L_19 - .L_18)
	.align		4
.L_18:
        /*0064*/ 	.word	index@(.nv.constant0._Z3addPiS_S_)
        /*0068*/ 	.short	0x0380
        /*006a*/ 	.short	0x0018


	//----- nvinfo : EIATTR_SW_WAR
	.align		4
.L_19:
        /*006c*/ 	.byte	0x04, 0x36
        /*006e*/ 	.short	(.L_21 - .L_20)
.L_20:
        /*0070*/ 	.word	0x00000008
.L_21:


//--------------------- .nv.callgraph             --------------------------
	.section	.nv.callgraph,"",@"SHT_CUDA_CALLGRAPH"
	.align	4
	.sectionentsize	8
	.align		4
        /*0000*/ 	.word	0x00000000
	.align		4
        /*0004*/ 	.word	0xffffffff
	.align		4
        /*0008*/ 	.word	0x00000000
	.align		4
        /*000c*/ 	.word	0xfffffffe
	.align		4
        /*0010*/ 	.word	0x00000000
	.align		4
        /*0014*/ 	.word	0xfffffffd
	.align		4
        /*0018*/ 	.word	0x00000000
	.align		4
        /*001c*/ 	.word	0xfffffffc


//--------------------- .text._Z3addPiS_S_        --------------------------
	.section	.text._Z3addPiS_S_,"ax",@progbits
	.align	128
        .global         _Z3addPiS_S_
        .type           _Z3addPiS_S_,@function
        .size           _Z3addPiS_S_,(.L_x_2 - _Z3addPiS_S_)
        .other          _Z3addPiS_S_,@"STO_CUDA_ENTRY STV_DEFAULT"
_Z3addPiS_S_:
.text._Z3addPiS_S_:
[----:B------:R-:W-:Y:S01]  /*0000*/  LDC R1, c[0x0][0x37c] ;  /* 0x0000df00ff017b82 */ /* 0x000fe20000000800 */
[----:B------:R-:W0:Y:S07]  /*0010*/  S2R R0, SR_TID.X ;  /* 0x0000000000007919 */ /* 0x000e2e0000002100 */
[----:B------:R-:W0:Y:S08]  /*0020*/  S2UR UR4, SR_CTAID.X ;  /* 0x00000000000479c3 */ /* 0x000e300000002500 */
[----:B------:R-:W0:Y:S02]  /*0030*/  LDC R15, c[0x0][0x360] ;  /* 0x0000d800ff0f7b82 */ /* 0x000e240000000800 */
[----:B0-----:R-:W-:-:S05]  /*0040*/  IMAD R0, R15, UR4, R0 ;  /* 0x000000040f007c24 */ /* 0x001fca000f8e0200 */
[----:B------:R-:W-:-:S13]  /*0050*/  ISETP.GT.AND P0, PT, R0, 0xfffff, PT ;  /* 0x000fffff0000780c */ /* 0x000fda0003f04270 */
[----:B------:R-:W-:Y:S05]  /*0060*/  @P0 EXIT ;  /* 0x000000000000094d */ /* 0x000fea0003800000 */
[----:B------:R-:W0:Y:S01]  /*0070*/  LDC.64 R12, c[0x0][0x390] ;  /* 0x0000e400ff0c7b82 */ /* 0x000e220000000a00 */
[----:B------:R-:W1:Y:S01]  /*0080*/  LDCU UR4, c[0x0][0x370] ;  /* 0x00006e00ff0477ac */ /* 0x000e620008000800 */
[----:B------:R-:W2:Y:S06]  /*0090*/  LDCU.64 UR6, c[0x0][0x358] ;  /* 0x00006b00ff0677ac */ /* 0x000eac0008000a00 */
[----:B------:R-:W3:Y:S08]  /*00a0*/  LDC.64 R8, c[0x0][0x380] ;  /* 0x0000e000ff087b82 */ /* 0x000ef00000000a00 */
[----:B------:R-:W4:Y:S01]  /*00b0*/  LDC.64 R10, c[0x0][0x388] ;  /* 0x0000e200ff0a7b82 */ /* 0x000f220000000a00 */
[----:B-1----:R-:W-:-:S07]  /*00c0*/  IMAD R15, R15, UR4, RZ ;  /* 0x000000040f0f7c24 */ /* 0x002fce000f8e02ff */
.L_x_0:
[----:B---3--:R-:W-:-:S04]  /*00d0*/  IMAD.WIDE R2, R0, 0x4, R8 ;  /* 0x0000000400027825 */ /* 0x008fc800078e0208 */
[C---:B----4-:R-:W-:Y:S02]  /*00e0*/  IMAD.WIDE R4, R0.reuse, 0x4, R10 ;  /* 0x0000000400047825 */ /* 0x050fe400078e020a */
[----:B--2---:R-:W2:Y:S04]  /*00f0*/  LDG.E R2, desc[UR6][R2.64] ;  /* 0x0000000602027981 */ /* 0x004ea8000c1e1900 */
[----:B------:R-:W2:Y:S01]  /*0100*/  LDG.E R5, desc[UR6][R4.64] ;  /* 0x0000000604057981 */ /* 0x000ea2000c1e1900 */
[----:B01----:R-:W-:Y:S01]  /*0110*/  IMAD.WIDE R6, R0, 0x4, R12 ;  /* 0x0000000400067825 */ /* 0x003fe200078e020c */
[----:B------:R-:W-:-:S04]  /*0120*/  IADD3 R0, PT, PT, R15, R0, RZ ;  /* 0x000000000f007210 */ /* 0x000fc80007ffe0ff */
[----:B------:R-:W-:Y:S02]  /*0130*/  ISETP.GE.AND P0, PT, R0, 0x100000, PT ;  /* 0x001000000000780c */ /* 0x000fe40003f06270 */
[----:B--2---:R-:W-:-:S05]  /*0140*/  IADD3 R17, PT, PT, R2, R5, RZ ;  /* 0x0000000502117210 */ /* 0x004fca0007ffe0ff */
[----:B------:R1:W-:Y:S06]  /*0150*/  STG.E desc[UR6][R6.64], R17 ;  /* 0x0000001106007986 */ /* 0x0003ec000c101906 */
[----:B------:R-:W-:Y:S05]  /*0160*/  @!P0 BRA `(.L_x_0) ;  /* 0xfffffffc00d88947 */ /* 0x000fea000383ffff */
[----:B------:R-:W-:Y:S05]  /*0170*/  EXIT ;  /* 0x000000000000794d */ /* 0x000fea0003800000 */
.L_x_1:
[----:B------:R-:W-:-:S00]  /*0180*/  BRA `(.L_x_1) ;  /* 0xfffffffc00fc7947 */ /* 0x000fc0000383ffff */
[----:B------:R-:W-:-:S00]  /*0190*/  NOP ;  /* 0x0000000000007918 */ /* 0x000fc00000000000 */
        /* <DEDUP_REMOVED lines=14> */
.L_x_2:


//--------------------- .nv.shared.reserved.0     --------------------------
	.section	.nv.shared.reserved.0,"aw",@nobits
	.weak		__nv_reservedSMEM_offset_0_alias
	.size		__nv_reservedSMEM_offset_0_alias, 0, 64
	.other		__nv_reservedSMEM_offset_0_alias,@"STO_CUDA_RESERVED_SHARED STV_DEFAULT"
__nv_reservedSMEM_offset_0_alias:
	.zero		0
	.zero		64


//--------------------- .nv.constant0._Z3addPiS_S_ --------------------------
	.section	.nv.constant0._Z3addPiS_S_,"a",@progbits
	.sectionflags	@""
	.align	4
.nv.constant0._Z3addPiS_S_:
	.zero		920


//--------------------- SYMBOLS --------------------------

	.type		.nv.reservedSmem.offset0,@object
	.size		.nv.reservedSmem.offset0,0x4
